//
// Generated by NVIDIA NVVM Compiler
//
// Compiler Build ID: CL-36424714
// Cuda compilation tools, release 13.0, V13.0.88
// Based on NVVM 20.0.0
//

.version 9.0
.target sm_100
.address_size 64

	// .globl	_Z17cudaConvolution2DPfS_S_iii

.visible .entry _Z17cudaConvolution2DPfS_S_iii(
	.param .u64 .ptr .align 1 _Z17cudaConvolution2DPfS_S_iii_param_0,
	.param .u64 .ptr .align 1 _Z17cudaConvolution2DPfS_S_iii_param_1,
	.param .u64 .ptr .align 1 _Z17cudaConvolution2DPfS_S_iii_param_2,
	.param .u32 _Z17cudaConvolution2DPfS_S_iii_param_3,
	.param .u32 _Z17cudaConvolution2DPfS_S_iii_param_4,
	.param .u32 _Z17cudaConvolution2DPfS_S_iii_param_5
)
{
	.reg .pred 	%p<14>;
	.reg .b32 	%r<97>;
	.reg .b32 	%f<71>;
	.reg .b64 	%rd<62>;

	ld.param.u64 	%rd4, [_Z17cudaConvolution2DPfS_S_iii_param_0];
	ld.param.u64 	%rd5, [_Z17cudaConvolution2DPfS_S_iii_param_1];
	ld.param.u32 	%r50, [_Z17cudaConvolution2DPfS_S_iii_param_3];
	ld.param.u32 	%r52, [_Z17cudaConvolution2DPfS_S_iii_param_4];
	ld.param.u32 	%r51, [_Z17cudaConvolution2DPfS_S_iii_param_5];
	cvta.to.global.u64 	%rd1, %rd5;
	cvta.to.global.u64 	%rd2, %rd4;
	mov.u32 	%r53, %tid.x;
	mov.u32 	%r54, %ctaid.x;
	mov.u32 	%r55, %ntid.x;
	mad.lo.s32 	%r1, %r54, %r55, %r53;
	mov.u32 	%r56, %tid.y;
	mov.u32 	%r57, %ctaid.y;
	mov.u32 	%r58, %ntid.y;
	mad.lo.s32 	%r59, %r57, %r58, %r56;
	sub.s32 	%r3, %r50, %r51;
	setp.gt.s32 	%p1, %r1, %r3;
	sub.s32 	%r60, %r52, %r51;
	setp.gt.s32 	%p2, %r59, %r60;
	or.pred  	%p3, %p1, %p2;
	@%p3 bra 	$L__BB0_16;
	setp.lt.s32 	%p4, %r51, 1;
	mov.f32 	%f69, 0f00000000;
	@%p4 bra 	$L__BB0_15;
	and.b32  	%r4, %r51, 7;
	and.b32  	%r5, %r51, 3;
	and.b32  	%r6, %r51, 2147483640;
	neg.s32 	%r7, %r6;
	shl.b32 	%r8, %r51, 3;
	shl.b32 	%r9, %r51, 2;
	mul.lo.s32 	%r10, %r51, 5;
	mul.lo.s32 	%r11, %r51, 6;
	mad.lo.s32 	%r12, %r50, %r59, %r1;
	shl.b32 	%r13, %r50, 3;
	mov.f32 	%f69, 0f00000000;
	mov.b32 	%r83, 0;
	mul.wide.s32 	%rd50, %r50, 4;
$L__BB0_3:
	add.s32 	%r64, %r51, -1;
	setp.lt.u32 	%p5, %r64, 7;
	mov.b32 	%r95, 0;
	@%p5 bra 	$L__BB0_6;
	add.s32 	%r92, %r51, %r83;
	shl.b32 	%r65, %r51, 1;
	add.s32 	%r91, %r65, %r83;
	mad.lo.s32 	%r90, %r51, 3, %r83;
	add.s32 	%r89, %r9, %r83;
	add.s32 	%r88, %r10, %r83;
	add.s32 	%r87, %r11, %r83;
	mad.lo.s32 	%r86, %r51, 7, %r83;
	add.s32 	%r84, %r12, %r83;
	mov.u32 	%r85, %r83;
	mov.u32 	%r93, %r7;
$L__BB0_5:
	.pragma "nounroll";
	mul.wide.s32 	%rd6, %r84, 4;
	add.s64 	%rd7, %rd2, %rd6;
	ld.global.f32 	%f18, [%rd7];
	mul.wide.u32 	%rd8, %r85, 4;
	add.s64 	%rd9, %rd1, %rd8;
	ld.global.f32 	%f19, [%rd9];
	fma.rn.f32 	%f20, %f18, %f19, %f69;
	add.s64 	%rd11, %rd7, %rd50;
	ld.global.f32 	%f21, [%rd11];
	mul.wide.u32 	%rd12, %r92, 4;
	add.s64 	%rd13, %rd1, %rd12;
	ld.global.f32 	%f22, [%rd13];
	fma.rn.f32 	%f23, %f21, %f22, %f20;
	add.s64 	%rd14, %rd11, %rd50;
	ld.global.f32 	%f24, [%rd14];
	mul.wide.u32 	%rd15, %r91, 4;
	add.s64 	%rd16, %rd1, %rd15;
	ld.global.f32 	%f25, [%rd16];
	fma.rn.f32 	%f26, %f24, %f25, %f23;
	add.s64 	%rd17, %rd14, %rd50;
	ld.global.f32 	%f27, [%rd17];
	mul.wide.u32 	%rd18, %r90, 4;
	add.s64 	%rd19, %rd1, %rd18;
	ld.global.f32 	%f28, [%rd19];
	fma.rn.f32 	%f29, %f27, %f28, %f26;
	add.s64 	%rd20, %rd17, %rd50;
	ld.global.f32 	%f30, [%rd20];
	mul.wide.u32 	%rd21, %r89, 4;
	add.s64 	%rd22, %rd1, %rd21;
	ld.global.f32 	%f31, [%rd22];
	fma.rn.f32 	%f32, %f30, %f31, %f29;
	add.s64 	%rd23, %rd20, %rd50;
	ld.global.f32 	%f33, [%rd23];
	mul.wide.u32 	%rd24, %r88, 4;
	add.s64 	%rd25, %rd1, %rd24;
	ld.global.f32 	%f34, [%rd25];
	fma.rn.f32 	%f35, %f33, %f34, %f32;
	add.s64 	%rd26, %rd23, %rd50;
	ld.global.f32 	%f36, [%rd26];
	mul.wide.u32 	%rd27, %r87, 4;
	add.s64 	%rd28, %rd1, %rd27;
	ld.global.f32 	%f37, [%rd28];
	fma.rn.f32 	%f38, %f36, %f37, %f35;
	add.s64 	%rd29, %rd26, %rd50;
	ld.global.f32 	%f39, [%rd29];
	mul.wide.u32 	%rd30, %r86, 4;
	add.s64 	%rd31, %rd1, %rd30;
	ld.global.f32 	%f40, [%rd31];
	fma.rn.f32 	%f69, %f39, %f40, %f38;
	add.s32 	%r93, %r93, 8;
	add.s32 	%r92, %r92, %r8;
	add.s32 	%r91, %r91, %r8;
	add.s32 	%r90, %r90, %r8;
	add.s32 	%r89, %r89, %r8;
	add.s32 	%r88, %r88, %r8;
	add.s32 	%r87, %r87, %r8;
	add.s32 	%r86, %r86, %r8;
	add.s32 	%r85, %r85, %r8;
	add.s32 	%r84, %r84, %r13;
	setp.ne.s32 	%p6, %r93, 0;
	mov.u32 	%r95, %r6;
	@%p6 bra 	$L__BB0_5;
$L__BB0_6:
	setp.eq.s32 	%p7, %r4, 0;
	@%p7 bra 	$L__BB0_14;
	add.s32 	%r44, %r83, %r1;
	add.s32 	%r66, %r4, -1;
	setp.lt.u32 	%p8, %r66, 3;
	@%p8 bra 	$L__BB0_9;
	add.s32 	%r67, %r95, %r59;
	mad.lo.s32 	%r68, %r67, %r50, %r44;
	mul.wide.s32 	%rd32, %r68, 4;
	add.s64 	%rd33, %rd2, %rd32;
	ld.global.f32 	%f42, [%rd33];
	mad.lo.s32 	%r69, %r95, %r51, %r83;
	mul.wide.u32 	%rd34, %r69, 4;
	add.s64 	%rd35, %rd1, %rd34;
	ld.global.f32 	%f43, [%rd35];
	fma.rn.f32 	%f44, %f42, %f43, %f69;
	add.s64 	%rd37, %rd33, %rd50;
	ld.global.f32 	%f45, [%rd37];
	add.s32 	%r70, %r69, %r51;
	mul.wide.u32 	%rd38, %r70, 4;
	add.s64 	%rd39, %rd1, %rd38;
	ld.global.f32 	%f46, [%rd39];
	fma.rn.f32 	%f47, %f45, %f46, %f44;
	add.s64 	%rd40, %rd37, %rd50;
	ld.global.f32 	%f48, [%rd40];
	add.s32 	%r71, %r70, %r51;
	mul.wide.u32 	%rd41, %r71, 4;
	add.s64 	%rd42, %rd1, %rd41;
	ld.global.f32 	%f49, [%rd42];
	fma.rn.f32 	%f50, %f48, %f49, %f47;
	add.s64 	%rd43, %rd40, %rd50;
	ld.global.f32 	%f51, [%rd43];
	add.s32 	%r72, %r71, %r51;
	mul.wide.u32 	%rd44, %r72, 4;
	add.s64 	%rd45, %rd1, %rd44;
	ld.global.f32 	%f52, [%rd45];
	fma.rn.f32 	%f69, %f51, %f52, %f50;
	add.s32 	%r95, %r95, 4;
$L__BB0_9:
	setp.eq.s32 	%p9, %r5, 0;
	@%p9 bra 	$L__BB0_14;
	setp.eq.s32 	%p10, %r5, 1;
	@%p10 bra 	$L__BB0_12;
	add.s32 	%r73, %r95, %r59;
	mad.lo.s32 	%r74, %r73, %r50, %r44;
	mul.wide.s32 	%rd46, %r74, 4;
	add.s64 	%rd47, %rd2, %rd46;
	ld.global.f32 	%f54, [%rd47];
	mad.lo.s32 	%r75, %r95, %r51, %r83;
	mul.wide.u32 	%rd48, %r75, 4;
	add.s64 	%rd49, %rd1, %rd48;
	ld.global.f32 	%f55, [%rd49];
	fma.rn.f32 	%f56, %f54, %f55, %f69;
	add.s64 	%rd51, %rd47, %rd50;
	ld.global.f32 	%f57, [%rd51];
	add.s32 	%r76, %r75, %r51;
	mul.wide.u32 	%rd52, %r76, 4;
	add.s64 	%rd53, %rd1, %rd52;
	ld.global.f32 	%f58, [%rd53];
	fma.rn.f32 	%f69, %f57, %f58, %f56;
	add.s32 	%r95, %r95, 2;
$L__BB0_12:
	and.b32  	%r77, %r51, 1;
	setp.eq.b32 	%p11, %r77, 1;
	not.pred 	%p12, %p11;
	@%p12 bra 	$L__BB0_14;
	add.s32 	%r78, %r95, %r59;
	mad.lo.s32 	%r79, %r78, %r50, %r44;
	mul.wide.s32 	%rd54, %r79, 4;
	add.s64 	%rd55, %rd2, %rd54;
	ld.global.f32 	%f59, [%rd55];
	mad.lo.s32 	%r80, %r95, %r51, %r83;
	mul.wide.u32 	%rd56, %r80, 4;
	add.s64 	%rd57, %rd1, %rd56;
	ld.global.f32 	%f60, [%rd57];
	fma.rn.f32 	%f69, %f59, %f60, %f69;
$L__BB0_14:
	add.s32 	%r83, %r83, 1;
	setp.ne.s32 	%p13, %r83, %r51;
	@%p13 bra 	$L__BB0_3;
$L__BB0_15:
	ld.param.u64 	%rd61, [_Z17cudaConvolution2DPfS_S_iii_param_2];
	mad.lo.s32 	%r81, %r59, %r3, %r59;
	add.s32 	%r82, %r81, %r1;
	cvta.to.global.u64 	%rd58, %rd61;
	mul.wide.s32 	%rd59, %r82, 4;
	add.s64 	%rd60, %rd58, %rd59;
	st.global.f32 	[%rd60], %f69;
$L__BB0_16:
	ret;

}


// ===== COMPILED SASS (sm_100) =====

	.target	sm_100

	.elftype	@"ET_EXEC"


//--------------------- .note.nv.tkinfo           --------------------------
	.section	.note.nv.tkinfo,"",@"SHT_NOTE"
	.sectionflags	@"SHF_NOTE_NV_TKINFO"
	.tkinfo
        /*0018*/ 	.word	0x00000002
        /*0030*/ 	.string	""
        /*0030*/ 	.string	"ptxas"
        /*0030*/ 	.string	"Cuda compilation tools, release 13.0, V13.0.88"
        /*0030*/ 	.string	"Build cuda_13.0.r13.0/compiler.36424714_0"
        /*0030*/ 	.string	"-arch sm_100 -m 64 "



//--------------------- .note.nv.cuinfo           --------------------------
	.section	.note.nv.cuinfo,"",@"SHT_NOTE"
	.sectionflags	@"SHF_NOTE_NV_CUINFO"
        /*0018*/ 	.short	0x0002
        /*001a*/ 	.short	0x0064
        /*001c*/ 	.short	0x0082
	.zero		2


//--------------------- .nv.info                  --------------------------
	.section	.nv.info,"",@"SHT_CUDA_INFO"
	.align	4


	//----- nvinfo : EIATTR_REGCOUNT
	.align		4
        /*0000*/ 	.byte	0x04, 0x2f
        /*0002*/ 	.short	(.L_1 - .L_0)
	.align		4
.L_0:
        /*0004*/ 	.word	index@(_Z17cudaConvolution2DPfS_S_iii)
        /*0008*/ 	.word	0x00000020


	//----- nvinfo : EIATTR_FRAME_SIZE
	.align		4
.L_1:
        /*000c*/ 	.byte	0x04, 0x11
        /*000e*/ 	.short	(.L_3 - .L_2)
	.align		4
.L_2:
        /*0010*/ 	.word	index@(_Z17cudaConvolution2DPfS_S_iii)
        /*0014*/ 	.word	0x00000000


	//----- nvinfo : EIATTR_MIN_STACK_SIZE
	.align		4
.L_3:
        /*0018*/ 	.byte	0x04, 0x12
        /*001a*/ 	.short	(.L_5 - .L_4)
	.align		4
.L_4:
        /*001c*/ 	.word	index@(_Z17cudaConvolution2DPfS_S_iii)
        /*0020*/ 	.word	0x00000000
.L_5:


//--------------------- .nv.compat                --------------------------
	.section	.nv.compat,"",@"SHT_CUDA_COMPAT_INFO"
	.align	4
        /*0000*/ 	.byte	0x02, 0x09, 0x00, 0x00, 0x02, 0x02, 0x01, 0x00, 0x02, 0x05, 0x05, 0x00, 0x03, 0x07, 0x01, 0x01
        /*0010*/ 	.byte	0x02, 0x03, 0x00, 0x00, 0x02, 0x06, 0x01, 0x00, 0x04, 0x0b, 0x08, 0x00, 0x09, 0x00, 0x00, 0x00
        /*0020*/ 	.byte	0x00, 0x00, 0x00, 0x00


//--------------------- .nv.info._Z17cudaConvolution2DPfS_S_iii --------------------------
	.section	.nv.info._Z17cudaConvolution2DPfS_S_iii,"",@"SHT_CUDA_INFO"
	.sectionflags	@""
	.align	4


	//----- nvinfo : EIATTR_CUDA_API_VERSION
	.align		4
        /*0000*/ 	.byte	0x04, 0x37
        /*0002*/ 	.short	(.L_7 - .L_6)
.L_6:
        /*0004*/ 	.word	0x00000082


	//----- nvinfo : EIATTR_KPARAM_INFO
	.align		4
.L_7:
        /*0008*/ 	.byte	0x04, 0x17
        /*000a*/ 	.short	(.L_9 - .L_8)
.L_8:
        /*000c*/ 	.word	0x00000000
        /*0010*/ 	.short	0x0005
        /*0012*/ 	.short	0x0020
        /*0014*/ 	.byte	0x00, 0xf0, 0x11, 0x00


	//----- nvinfo : EIATTR_KPARAM_INFO
	.align		4
.L_9:
        /*0018*/ 	.byte	0x04, 0x17
        /*001a*/ 	.short	(.L_11 - .L_10)
.L_10:
        /*001c*/ 	.word	0x00000000
        /*0020*/ 	.short	0x0004
        /*0022*/ 	.short	0x001c
        /*0024*/ 	.byte	0x00, 0xf0, 0x11, 0x00


	//----- nvinfo : EIATTR_KPARAM_INFO
	.align		4
.L_11:
        /*0028*/ 	.byte	0x04, 0x17
        /*002a*/ 	.short	(.L_13 - .L_12)
.L_12:
        /*002c*/ 	.word	0x00000000
        /*0030*/ 	.short	0x0003
        /*0032*/ 	.short	0x0018
        /*0034*/ 	.byte	0x00, 0xf0, 0x11, 0x00


	//----- nvinfo : EIATTR_KPARAM_INFO
	.align		4
.L_13:
        /*0038*/ 	.byte	0x04, 0x17
        /*003a*/ 	.short	(.L_15 - .L_14)
.L_14:
        /*003c*/ 	.word	0x00000000
        /*0040*/ 	.short	0x0002
        /*0042*/ 	.short	0x0010
        /*0044*/ 	.byte	0x00, 0xf5, 0x21, 0x00


	//----- nvinfo : EIATTR_KPARAM_INFO
	.align		4
.L_15:
        /*0048*/ 	.byte	0x04, 0x17
        /*004a*/ 	.short	(.L_17 - .L_16)
.L_16:
        /*004c*/ 	.word	0x00000000
        /*0050*/ 	.short	0x0001
        /*0052*/ 	.short	0x0008
        /*0054*/ 	.byte	0x00, 0xf5, 0x21, 0x00


	//----- nvinfo : EIATTR_KPARAM_INFO
	.align		4
.L_17:
        /*0058*/ 	.byte	0x04, 0x17
        /*005a*/ 	.short	(.L_19 - .L_18)
.L_18:
        /*005c*/ 	.word	0x00000000
        /*0060*/ 	.short	0x0000
        /*0062*/ 	.short	0x0000
        /*0064*/ 	.byte	0x00, 0xf5, 0x21, 0x00


	//----- nvinfo : EIATTR_SPARSE_MMA_MASK
	.align		4
.L_19:
        /*0068*/ 	.byte	0x03, 0x50
        /*006a*/ 	.short	0x0000


	//----- nvinfo : EIATTR_MAXREG_COUNT
	.align		4
        /*006c*/ 	.byte	0x03, 0x1b
        /*006e*/ 	.short	0x00ff


	//----- nvinfo : EIATTR_MERCURY_ISA_VERSION
	.align		4
        /*0070*/ 	.byte	0x03, 0x5f
        /*0072*/ 	.short	0x0101


	//----- nvinfo : EIATTR_VRC_CTA_INIT_COUNT
	.align		4
        /*0074*/ 	.byte	0x02, 0x4a
	.zero		1
	.zero		1


	//----- nvinfo : EIATTR_EXIT_INSTR_OFFSETS
	.align		4
        /*0078*/ 	.byte	0x04, 0x1c
        /*007a*/ 	.short	(.L_21 - .L_20)


	//   ....[0]....
.L_20:
        /*007c*/ 	.word	0x000000f0


	//   ....[1]....
        /*0080*/ 	.word	0x00000d40


	//----- nvinfo : EIATTR_CBANK_PARAM_SIZE
	.align		4
.L_21:
        /*0084*/ 	.byte	0x03, 0x19
        /*0086*/ 	.short	0x0024


	//----- nvinfo : EIATTR_PARAM_CBANK
	.align		4
        /*0088*/ 	.byte	0x04, 0x0a
        /*008a*/ 	.short	(.L_23 - .L_22)
	.align		4
.L_22:
        /*008c*/ 	.word	index@(.nv.constant0._Z17cudaConvolution2DPfS_S_iii)
        /*0090*/ 	.short	0x0380
        /*0092*/ 	.short	0x0024


	//----- nvinfo : EIATTR_SW_WAR
	.align		4
.L_23:
        /*0094*/ 	.byte	0x04, 0x36
        /*0096*/ 	.short	(.L_25 - .L_24)
.L_24:
        /*0098*/ 	.word	0x00000008
.L_25:


//--------------------- .nv.callgraph             --------------------------
	.section	.nv.callgraph,"",@"SHT_CUDA_CALLGRAPH"
	.align	4
	.sectionentsize	8
	.align		4
        /*0000*/ 	.word	0x00000000
	.align		4
        /*0004*/ 	.word	0xffffffff
	.align		4
        /*0008*/ 	.word	0x00000000
	.align		4
        /*000c*/ 	.word	0xfffffffe
	.align		4
        /*0010*/ 	.word	0x00000000
	.align		4
        /*0014*/ 	.word	0xfffffffd
	.align		4
        /*0018*/ 	.word	0x00000000
	.align		4
        /*001c*/ 	.word	0xfffffffc


//--------------------- .text._Z17cudaConvolution2DPfS_S_iii --------------------------
	.section	.text._Z17cudaConvolution2DPfS_S_iii,"ax",@progbits
	.align	128
        .global         _Z17cudaConvolution2DPfS_S_iii
        .type           _Z17cudaConvolution2DPfS_S_iii,@function
        .size           _Z17cudaConvolution2DPfS_S_iii,(.L_x_7 - _Z17cudaConvolution2DPfS_S_iii)
        .other          _Z17cudaConvolution2DPfS_S_iii,@"STO_CUDA_ENTRY STV_DEFAULT"
_Z17cudaConvolution2DPfS_S_iii:
.text._Z17cudaConvolution2DPfS_S_iii:
[----:B------:R-:W-:Y:S01]  /*0000*/  LDC R1, c[0x0][0x37c] ;  /* 0x0000df00ff017b82 */ /* 0x000fe20000000800 */
[----:B------:R-:W0:Y:S07]  /*0010*/  S2R R0, SR_TID.Y ;  /* 0x0000000000007919 */ /* 0x000e2e0000002200 */
[----:B------:R-:W1:Y:S01]  /*0020*/  LDC R2, c[0x0][0x360] ;  /* 0x0000d800ff027b82 */ /* 0x000e620000000800 */
[----:B------:R-:W2:Y:S01]  /*0030*/  LDCU UR11, c[0x0][0x3a0] ;  /* 0x00007400ff0b77ac */ /* 0x000ea20008000800 */
[----:B------:R-:W1:Y:S01]  /*0040*/  S2R R3, SR_TID.X ;  /* 0x0000000000037919 */ /* 0x000e620000002100 */
[----:B------:R-:W2:Y:S05]  /*0050*/  LDCU.64 UR12, c[0x0][0x398] ;  /* 0x00007300ff0c77ac */ /* 0x000eaa0008000a00 */
[----:B------:R-:W0:Y:S08]  /*0060*/  S2UR UR6, SR_CTAID.Y ;  /* 0x00000000000679c3 */ /* 0x000e300000002600 */
[----:B------:R-:W0:Y:S01]  /*0070*/  LDC R5, c[0x0][0x364] ;  /* 0x0000d900ff057b82 */ /* 0x000e220000000800 */
[----:B--2---:R-:W-:-:S07]  /*0080*/  UIADD3 UR4, UPT, UPT, -UR11, UR13, URZ ;  /* 0x0000000d0b047290 */ /* 0x004fce000fffe1ff */
[----:B------:R-:W1:Y:S01]  /*0090*/  S2UR UR5, SR_CTAID.X ;  /* 0x00000000000579c3 */ /* 0x000e620000002500 */
[----:B------:R-:W-:Y:S01]  /*00a0*/  UIADD3 UR13, UPT, UPT, UR12, -UR11, URZ ;  /* 0x8000000b0c0d7290 */ /* 0x000fe2000fffe0ff */
[----:B0-----:R-:W-:-:S05]  /*00b0*/  IMAD R0, R5, UR6, R0 ;  /* 0x0000000605007c24 */ /* 0x001fca000f8e0200 */
[----:B------:R-:W-:Y:S01]  /*00c0*/  ISETP.GT.AND P0, PT, R0, UR4, PT ;  /* 0x0000000400007c0c */ /* 0x000fe2000bf04270 */
[----:B-1----:R-:W-:-:S05]  /*00d0*/  IMAD R3, R2, UR5, R3 ;  /* 0x0000000502037c24 */ /* 0x002fca000f8e0203 */
[----:B------:R-:W-:-:S13]  /*00e0*/  ISETP.GT.OR P0, PT, R3, UR13, P0 ;  /* 0x0000000d03007c0c */ /* 0x000fda0008704670 */
[----:B------:R-:W-:Y:S05]  /*00f0*/  @P0 EXIT ;  /* 0x000000000000094d */ /* 0x000fea0003800000 */
[----:B------:R-:W-:Y:S01]  /*0100*/  UISETP.GE.AND UP0, UPT, UR11, 0x1, UPT ;  /* 0x000000010b00788c */ /* 0x000fe2000bf06270 */
[----:B------:R-:W-:Y:S01]  /*0110*/  HFMA2 R5, -RZ, RZ, 0, 0 ;  /* 0x00000000ff057431 */ /* 0x000fe200000001ff */
[----:B------:R-:W0:Y:S07]  /*0120*/  LDCU.64 UR14, c[0x0][0x358] ;  /* 0x00006b00ff0e77ac */ /* 0x000e2e0008000a00 */
[----:B------:R-:W-:Y:S05]  /*0130*/  BRA.U !UP0, `(.L_x_0) ;  /* 0x0000000908ec7547 */ /* 0x000fea000b800000 */
[----:B------:R-:W-:Y:S01]  /*0140*/  ULOP3.LUT UR6, UR11, 0x7ffffff8, URZ, 0xc0, !UPT ;  /* 0x7ffffff80b067892 */ /* 0x000fe2000f8ec0ff */
[----:B------:R-:W-:Y:S01]  /*0150*/  IMAD R4, R0, UR12, R3 ;  /* 0x0000000c00047c24 */ /* 0x000fe2000f8e0203 */
[----:B------:R-:W-:Y:S01]  /*0160*/  MOV R5, RZ ;  /* 0x000000ff00057202 */ /* 0x000fe20000000f00 */
[----:B------:R-:W-:Y:S02]  /*0170*/  ULOP3.LUT UR20, UR11, 0x7, URZ, 0xc0, !UPT ;  /* 0x000000070b147892 */ /* 0x000fe4000f8ec0ff */
[----:B------:R-:W-:Y:S02]  /*0180*/  ULOP3.LUT UR21, UR11, 0x3, URZ, 0xc0, !UPT ;  /* 0x000000030b157892 */ /* 0x000fe4000f8ec0ff */
[----:B------:R-:W-:Y:S01]  /*0190*/  UIADD3 UR7, UPT, UPT, -UR6, URZ, URZ ;  /* 0x000000ff06077290 */ /* 0x000fe2000fffe1ff */
[----:B------:R-:W-:-:S11]  /*01a0*/  UMOV UR4, URZ ;  /* 0x000000ff00047c82 */ /* 0x000fd60008000000 */
.L_x_5:
[----:B------:R-:W1:Y:S02]  /*01b0*/  LDCU UR22, c[0x0][0x3a0] ;  /* 0x00007400ff1677ac */ /* 0x000e640008000800 */
[----:B-1----:R-:W-:-:S04]  /*01c0*/  UIADD3 UR5, UPT, UPT, UR22, -0x1, URZ ;  /* 0xffffffff16057890 */ /* 0x002fc8000fffe0ff */
[----:B------:R-:W-:-:S03]  /*01d0*/  UISETP.GE.U32.AND UP0, UPT, UR5, 0x7, UPT ;  /* 0x000000070500788c */ /* 0x000fc6000bf06070 */
[----:B------:R-:W-:-:S06]  /*01e0*/  UMOV UR5, URZ ;  /* 0x000000ff00057c82 */ /* 0x000fcc0008000000 */
[----:B------:R-:W-:Y:S05]  /*01f0*/  BRA.U !UP0, `(.L_x_1) ;  /* 0x0000000508487547 */ /* 0x000fea000b800000 */
[----:B------:R-:W-:Y:S01]  /*0200*/  IADD3 R2, PT, PT, R4, UR4, RZ ;  /* 0x0000000404027c10 */ /* 0x000fe2000fffe0ff */
[----:B------:R-:W-:Y:S02]  /*0210*/  UIADD3 UR9, UPT, UPT, UR4, UR22, URZ ;  /* 0x0000001604097290 */ /* 0x000fe4000fffe0ff */
[----:B------:R-:W-:Y:S01]  /*0220*/  ULEA UR10, UR22, UR4, 0x1 ;  /* 0x00000004160a7291 */ /* 0x000fe2000f8e08ff */
[----:B------:R-:W1:Y:S01]  /*0230*/  LDCU.128 UR16, c[0x0][0x380] ;  /* 0x00007000ff1077ac */ /* 0x000e620008000c00 */
[----:B------:R-:W-:Y:S02]  /*0240*/  UIMAD UR23, UR22, 0x3, UR4 ;  /* 0x00000003161778a4 */ /* 0x000fe4000f8e0204 */
[----:B------:R-:W-:Y:S02]  /*0250*/  ULEA UR24, UR22, UR4, 0x2 ;  /* 0x0000000416187291 */ /* 0x000fe4000f8e10ff */
[----:B------:R-:W-:Y:S02]  /*0260*/  UIMAD UR25, UR22, 0x5, UR4 ;  /* 0x00000005161978a4 */ /* 0x000fe4000f8e0204 */
[----:B------:R-:W-:-:S02]  /*0270*/  UIMAD UR26, UR22, 0x6, UR4 ;  /* 0x00000006161a78a4 */ /* 0x000fc4000f8e0204 */
[----:B------:R-:W-:Y:S02]  /*0280*/  UIMAD UR27, UR22, 0x7, UR4 ;  /* 0x00000007161b78a4 */ /* 0x000fe4000f8e0204 */
[----:B------:R-:W-:Y:S01]  /*0290*/  UMOV UR5, UR4 ;  /* 0x0000000400057c82 */ /* 0x000fe20008000000 */
[----:B------:R-:W-:-:S09]  /*02a0*/  UMOV UR8, UR7 ;  /* 0x0000000700087c82 */ /* 0x000fd20008000000 */
.L_x_2:
[----:B------:R-:W2:Y:S01]  /*02b0*/  LDC R7, c[0x0][0x398] ;  /* 0x0000e600ff077b82 */ /* 0x000ea20000000800 */
[----:B------:R-:W-:Y:S01]  /*02c0*/  HFMA2 R21, -RZ, RZ, 0, 2.384185791015625e-07 ;  /* 0x00000004ff157431 */ /* 0x000fe200000001ff */
[----:B-1----:R-:W-:Y:S02]  /*02d0*/  UIMAD.WIDE.U32 UR28, UR5, 0x4, UR18 ;  /* 0x00000004051c78a5 */ /* 0x002fe4000f8e0012 */
[----:B------:R-:W-:-:S04]  /*02e0*/  UIMAD.WIDE.U32 UR30, UR10, 0x4, UR18 ;  /* 0x000000040a1e78a5 */ /* 0x000fc8000f8e0012 */
[----:B------:R-:W-:Y:S02]  /*02f0*/  MOV R24, UR28 ;  /* 0x0000001c00187c02 */ /* 0x000fe40008000f00 */
[----:B------:R-:W-:Y:S01]  /*0300*/  MOV R25, UR29 ;  /* 0x0000001d00197c02 */ /* 0x000fe20008000f00 */
[----:B------:R-:W-:Y:S01]  /*0310*/  IMAD.WIDE R20, R2, R21, UR16 ;  /* 0x0000001002147e25 */ /* 0x000fe2000f8e0215 */
[----:B------:R-:W-:Y:S02]  /*0320*/  UIMAD.WIDE.U32 UR28, UR9, 0x4, UR18 ;  /* 0x00000004091c78a5 */ /* 0x000fe4000f8e0012 */
[----:B------:R-:W-:Y:S01]  /*0330*/  UIMAD.WIDE.U32 UR32, UR23, 0x4, UR18 ;  /* 0x00000004172078a5 */ /* 0x000fe2000f8e0012 */
[----:B0-----:R-:W3:Y:S01]  /*0340*/  LDG.E R6, desc[UR14][R24.64] ;  /* 0x0000000e18067981 */ /* 0x001ee2000c1e1900 */
[----:B------:R-:W-:-:S03]  /*0350*/  MOV R18, UR30 ;  /* 0x0000001e00127c02 */ /* 0x000fc60008000f00 */
[----:B------:R0:W3:Y:S01]  /*0360*/  LDG.E R10, desc[UR14][R20.64] ;  /* 0x0000000e140a7981 */ /* 0x0000e2000c1e1900 */
[----:B--2---:R-:W-:Y:S01]  /*0370*/  IMAD.WIDE R14, R7, 0x4, R20 ;  /* 0x00000004070e7825 */ /* 0x004fe200078e0214 */
[----:B------:R-:W-:-:S03]  /*0380*/  MOV R9, UR29 ;  /* 0x0000001d00097c02 */ /* 0x000fc60008000f00 */
[----:B------:R-:W-:-:S04]  /*0390*/  IMAD.WIDE R12, R7, 0x4, R14 ;  /* 0x00000004070c7825 */ /* 0x000fc800078e020e */
[----:B------:R-:W-:Y:S01]  /*03a0*/  IMAD.U32 R8, RZ, RZ, UR28 ;  /* 0x0000001cff087e24 */ /* 0x000fe2000f8e00ff */
[----:B------:R-:W-:Y:S01]  /*03b0*/  MOV R19, UR31 ;  /* 0x0000001f00137c02 */ /* 0x000fe20008000f00 */
[C---:B------:R-:W-:Y:S01]  /*03c0*/  IMAD.WIDE R22, R7.reuse, 0x4, R12 ;  /* 0x0000000407167825 */ /* 0x040fe200078e020c */
[----:B------:R-:W-:Y:S01]  /*03d0*/  UIMAD.WIDE.U32 UR28, UR24, 0x4, UR18 ;  /* 0x00000004181c78a5 */ /* 0x000fe2000f8e0012 */
[----:B------:R-:W-:Y:S01]  /*03e0*/  MOV R16, UR32 ;  /* 0x0000002000107c02 */ /* 0x000fe20008000f00 */
[----:B------:R-:W2:Y:S01]  /*03f0*/  LDG.E R9, desc[UR14][R8.64] ;  /* 0x0000000e08097981 */ /* 0x000ea2000c1e1900 */
[----:B0-----:R-:W-:Y:S01]  /*0400*/  IMAD.WIDE R20, R7, 0x4, R22 ;  /* 0x0000000407147825 */ /* 0x001fe200078e0216 */
[----:B------:R-:W-:Y:S02]  /*0410*/  MOV R17, UR33 ;  /* 0x0000002100117c02 */ /* 0x000fe40008000f00 */
[----:B------:R-:W4:Y:S01]  /*0420*/  LDG.E R11, desc[UR14][R18.64] ;  /* 0x0000000e120b7981 */ /* 0x000f22000c1e1900 */
[----:B------:R-:W-:Y:S01]  /*0430*/  MOV R25, UR29 ;  /* 0x0000001d00197c02 */ /* 0x000fe20008000f00 */
[----:B------:R-:W-:-:S02]  /*0440*/  IMAD.U32 R24, RZ, RZ, UR28 ;  /* 0x0000001cff187e24 */ /* 0x000fc4000f8e00ff */
[----:B------:R0:W4:Y:S04]  /*0450*/  LDG.E R26, desc[UR14][R12.64] ;  /* 0x0000000e0c1a7981 */ /* 0x000128000c1e1900 */
[----:B------:R1:W2:Y:S01]  /*0460*/  LDG.E R8, desc[UR14][R14.64] ;  /* 0x0000000e0e087981 */ /* 0x0002a2000c1e1900 */
[----:B------:R-:W-:Y:S02]  /*0470*/  UIMAD.WIDE.U32 UR28, UR25, 0x4, UR18 ;  /* 0x00000004191c78a5 */ /* 0x000fe4000f8e0012 */
[----:B------:R-:W-:Y:S01]  /*0480*/  UIMAD.WIDE.U32 UR30, UR26, 0x4, UR18 ;  /* 0x000000041a1e78a5 */ /* 0x000fe2000f8e0012 */
[----:B------:R5:W4:Y:S01]  /*0490*/  LDG.E R27, desc[UR14][R16.64] ;  /* 0x0000000e101b7981 */ /* 0x000b22000c1e1900 */
[----:B0-----:R-:W-:-:S03]  /*04a0*/  IMAD.WIDE R12, R7, 0x4, R20 ;  /* 0x00000004070c7825 */ /* 0x001fc600078e0214 */
[----:B------:R0:W4:Y:S01]  /*04b0*/  LDG.E R29, desc[UR14][R22.64] ;  /* 0x0000000e161d7981 */ /* 0x000122000c1e1900 */
[----:B-1----:R-:W-:Y:S02]  /*04c0*/  MOV R14, UR28 ;  /* 0x0000001c000e7c02 */ /* 0x002fe40008000f00 */
[----:B------:R-:W-:Y:S01]  /*04d0*/  MOV R15, UR29 ;  /* 0x0000001d000f7c02 */ /* 0x000fe20008000f00 */
[----:B------:R1:W4:Y:S01]  /*04e0*/  LDG.E R28, desc[UR14][R24.64] ;  /* 0x0000000e181c7981 */ /* 0x000322000c1e1900 */
[----:B------:R-:W-:Y:S01]  /*04f0*/  UIMAD.WIDE.U32 UR28, UR27, 0x4, UR18 ;  /* 0x000000041b1c78a5 */ /* 0x000fe2000f8e0012 */
[C---:B------:R-:W-:Y:S02]  /*0500*/  IMAD.WIDE R18, R7.reuse, 0x4, R12 ;  /* 0x0000000407127825 */ /* 0x040fe400078e020c */
[----:B------:R-:W4:Y:S01]  /*0510*/  LDG.E R21, desc[UR14][R20.64] ;  /* 0x0000000e14157981 */ /* 0x000f22000c1e1900 */
[----:B-----5:R-:W-:Y:S02]  /*0520*/  MOV R17, UR31 ;  /* 0x0000001f00117c02 */ /* 0x020fe40008000f00 */
[----:B------:R-:W-:Y:S01]  /*0530*/  MOV R16, UR30 ;  /* 0x0000001e00107c02 */ /* 0x000fe20008000f00 */
[----:B------:R-:W5:Y:S01]  /*0540*/  LDG.E R14, desc[UR14][R14.64] ;  /* 0x0000000e0e0e7981 */ /* 0x000f62000c1e1900 */
[----:B0-----:R-:W-:Y:S01]  /*0550*/  IMAD.WIDE R22, R7, 0x4, R18 ;  /* 0x0000000407167825 */ /* 0x001fe200078e0212 */
[----:B-1----:R-:W-:-:S02]  /*0560*/  MOV R24, UR28 ;  /* 0x0000001c00187c02 */ /* 0x002fc40008000f00 */
[----:B------:R-:W5:Y:S01]  /*0570*/  LDG.E R13, desc[UR14][R12.64] ;  /* 0x0000000e0c0d7981 */ /* 0x000f62000c1e1900 */
[----:B------:R-:W-:-:S03]  /*0580*/  IMAD.U32 R25, RZ, RZ, UR29 ;  /* 0x0000001dff197e24 */ /* 0x000fc6000f8e00ff */
[----:B------:R-:W5:Y:S04]  /*0590*/  LDG.E R17, desc[UR14][R16.64] ;  /* 0x0000000e10117981 */ /* 0x000f68000c1e1900 */
[----:B------:R-:W5:Y:S04]  /*05a0*/  LDG.E R24, desc[UR14][R24.64] ;  /* 0x0000000e18187981 */ /* 0x000f68000c1e1900 */
[----:B------:R-:W5:Y:S04]  /*05b0*/  LDG.E R12, desc[UR14][R18.64] ;  /* 0x0000000e120c7981 */ /* 0x000f68000c1e1900 */
[----:B------:R-:W5:Y:S01]  /*05c0*/  LDG.E R22, desc[UR14][R22.64] ;  /* 0x0000000e16167981 */ /* 0x000f62000c1e1900 */
[----:B------:R-:W-:-:S04]  /*05d0*/  UIADD3 UR8, UPT, UPT, UR8, 0x8, URZ ;  /* 0x0000000808087890 */ /* 0x000fc8000fffe0ff */
[----:B------:R-:W-:Y:S01]  /*05e0*/  UISETP.NE.AND UP0, UPT, UR8, URZ, UPT ;  /* 0x000000ff0800728c */ /* 0x000fe2000bf05270 */
[----:B------:R-:W-:Y:S01]  /*05f0*/  LEA R2, R7, R2, 0x3 ;  /* 0x0000000207027211 */ /* 0x000fe200078e18ff */
[----:B------:R-:W-:Y:S02]  /*0600*/  ULEA UR9, UR22, UR9, 0x3 ;  /* 0x0000000916097291 */ /* 0x000fe4000f8e18ff */
[----:B------:R-:W-:Y:S02]  /*0610*/  ULEA UR10, UR22, UR10, 0x3 ;  /* 0x0000000a160a7291 */ /* 0x000fe4000f8e18ff */
[----:B------:R-:W-:Y:S02]  /*0620*/  ULEA UR23, UR22, UR23, 0x3 ;  /* 0x0000001716177291 */ /* 0x000fe4000f8e18ff */
[----:B------:R-:W-:Y:S02]  /*0630*/  ULEA UR24, UR22, UR24, 0x3 ;  /* 0x0000001816187291 */ /* 0x000fe4000f8e18ff */
[----:B------:R-:W-:-:S02]  /*0640*/  ULEA UR25, UR22, UR25, 0x3 ;  /* 0x0000001916197291 */ /* 0x000fc4000f8e18ff */
[----:B------:R-:W-:Y:S02]  /*0650*/  ULEA UR26, UR22, UR26, 0x3 ;  /* 0x0000001a161a7291 */ /* 0x000fe4000f8e18ff */
[----:B------:R-:W-:Y:S02]  /*0660*/  ULEA UR27, UR22, UR27, 0x3 ;  /* 0x0000001b161b7291 */ /* 0x000fe4000f8e18ff */
[----:B------:R-:W-:Y:S01]  /*0670*/  ULEA UR5, UR22, UR5, 0x3 ;  /* 0x0000000516057291 */ /* 0x000fe2000f8e18ff */
[----:B---3--:R-:W-:-:S04]  /*0680*/  FFMA R5, R10, R6, R5 ;  /* 0x000000060a057223 */ /* 0x008fc80000000005 */
[----:B--2---:R-:W-:-:S04]  /*0690*/  FFMA R5, R8, R9, R5 ;  /* 0x0000000908057223 */ /* 0x004fc80000000005 */
[----:B----4-:R-:W-:-:S04]  /*06a0*/  FFMA R26, R26, R11, R5 ;  /* 0x0000000b1a1a7223 */ /* 0x010fc80000000005 */
[----:B------:R-:W-:-:S04]  /*06b0*/  FFMA R26, R29, R27, R26 ;  /* 0x0000001b1d1a7223 */ /* 0x000fc8000000001a */
[----:B------:R-:W-:-:S04]  /*06c0*/  FFMA R26, R21, R28, R26 ;  /* 0x0000001c151a7223 */ /* 0x000fc8000000001a */
[----:B-----5:R-:W-:-:S04]  /*06d0*/  FFMA R13, R13, R14, R26 ;  /* 0x0000000e0d0d7223 */ /* 0x020fc8000000001a */
[----:B------:R-:W-:-:S04]  /*06e0*/  FFMA R13, R12, R17, R13 ;  /* 0x000000110c0d7223 */ /* 0x000fc8000000000d */
[----:B------:R-:W-:Y:S01]  /*06f0*/  FFMA R5, R22, R24, R13 ;  /* 0x0000001816057223 */ /* 0x000fe2000000000d */
[----:B------:R-:W-:Y:S06]  /*0700*/  BRA.U UP0, `(.L_x_2) ;  /* 0xfffffff900e87547 */ /* 0x000fec000b83ffff */
[----:B------:R-:W-:-:S05]  /*0710*/  UMOV UR5, UR6 ;  /* 0x0000000600057c82 */ /* 0x000fca0008000000 */
.L_x_1:
[----:B------:R-:W-:-:S09]  /*0720*/  UISETP.NE.AND UP0, UPT, UR20, URZ, UPT ;  /* 0x000000ff1400728c */ /* 0x000fd2000bf05270 */
[----:B------:R-:W-:Y:S05]  /*0730*/  BRA.U !UP0, `(.L_x_3) ;  /* 0x0000000508607547 */ /* 0x000fea000b800000 */
[----:B------:R-:W-:Y:S01]  /*0740*/  UIADD3 UR8, UPT, UPT, UR20, -0x1, URZ ;  /* 0xffffffff14087890 */ /* 0x000fe2000fffe0ff */
[----:B------:R-:W-:Y:S01]  /*0750*/  IADD3 R2, PT, PT, R3, UR4, RZ ;  /* 0x0000000403027c10 */ /* 0x000fe2000fffe0ff */
[----:B------:R-:W-:Y:S02]  /*0760*/  UISETP.NE.AND UP1, UPT, UR21, URZ, UPT ;  /* 0x000000ff1500728c */ /* 0x000fe4000bf25270 */
[----:B------:R-:W-:-:S09]  /*0770*/  UISETP.GE.U32.AND UP0, UPT, UR8, 0x3, UPT ;  /* 0x000000030800788c */ /* 0x000fd2000bf06070 */
[----:B------:R-:W-:Y:S05]  /*0780*/  BRA.U !UP0, `(.L_x_4) ;  /* 0x00000001089c7547 */ /* 0x000fea000b800000 */
[----:B------:R-:W1:Y:S01]  /*0790*/  LDC R9, c[0x0][0x398] ;  /* 0x0000e600ff097b82 */ /* 0x000e620000000800 */
[----:B------:R-:W2:Y:S01]  /*07a0*/  LDCU.128 UR16, c[0x0][0x380] ;  /* 0x00007000ff1077ac */ /* 0x000ea20008000c00 */
[----:B------:R-:W-:Y:S01]  /*07b0*/  IADD3 R7, PT, PT, R0, UR5, RZ ;  /* 0x0000000500077c10 */ /* 0x000fe2000fffe0ff */
[----:B------:R-:W-:Y:S01]  /*07c0*/  UIMAD UR8, UR5, UR22, UR4 ;  /* 0x00000016050872a4 */ /* 0x000fe2000f8e0204 */
[----:B--2---:R-:W-:-:S03]  /*07d0*/  MOV R14, UR16 ;  /* 0x00000010000e7c02 */ /* 0x004fc60008000f00 */
[----:B------:R-:W-:Y:S01]  /*07e0*/  UIMAD.WIDE.U32 UR24, UR8, 0x4, UR18 ;  /* 0x00000004081878a5 */ /* 0x000fe2000f8e0012 */
[----:B------:R-:W-:Y:S01]  /*07f0*/  MOV R15, UR17 ;  /* 0x00000011000f7c02 */ /* 0x000fe20008000f00 */
[----:B------:R-:W-:Y:S01]  /*0800*/  UIADD3 UR8, UPT, UPT, UR8, UR22, URZ ;  /* 0x0000001608087290 */ /* 0x000fe2000fffe0ff */
[----:B-1----:R-:W-:-:S03]  /*0810*/  IMAD R7, R7, R9, R2 ;  /* 0x0000000907077224 */ /* 0x002fc600078e0202 */
[----:B------:R-:W-:Y:S01]  /*0820*/  UIADD3 UR10, UPT, UPT, UR8, UR22, URZ ;  /* 0x00000016080a7290 */ /* 0x000fe2000fffe0ff */
[----:B------:R-:W-:Y:S01]  /*0830*/  MOV R16, UR24 ;  /* 0x0000001800107c02 */ /* 0x000fe20008000f00 */
[----:B------:R-:W-:Y:S01]  /*0840*/  IMAD.WIDE R14, R7, 0x4, R14 ;  /* 0x00000004070e7825 */ /* 0x000fe200078e020e */
[----:B------:R-:W-:Y:S02]  /*0850*/  UIMAD.WIDE.U32 UR8, UR8, 0x4, UR18 ;  /* 0x00000004080878a5 */ /* 0x000fe4000f8e0012 */
[----:B------:R-:W-:Y:S01]  /*0860*/  UIMAD.WIDE.U32 UR16, UR10, 0x4, UR18 ;  /* 0x000000040a1078a5 */ /* 0x000fe2000f8e0012 */
[----:B------:R-:W-:Y:S01]  /*0870*/  IMAD.U32 R17, RZ, RZ, UR25 ;  /* 0x00000019ff117e24 */ /* 0x000fe2000f8e00ff */
[----:B------:R-:W-:Y:S01]  /*0880*/  UIADD3 UR10, UPT, UPT, UR10, UR22, URZ ;  /* 0x000000160a0a7290 */ /* 0x000fe2000fffe0ff */
[----:B------:R-:W-:Y:S01]  /*0890*/  IMAD.WIDE R10, R9, 0x4, R14 ;  /* 0x00000004090a7825 */ /* 0x000fe200078e020e */
[----:B------:R-:W-:Y:S01]  /*08a0*/  MOV R18, UR8 ;  /* 0x0000000800127c02 */ /* 0x000fe20008000f00 */
[----:B0-----:R-:W2:Y:S01]  /*08b0*/  LDG.E R14, desc[UR14][R14.64] ;  /* 0x0000000e0e0e7981 */ /* 0x001ea2000c1e1900 */
[----:B------:R-:W-:Y:S01]  /*08c0*/  MOV R19, UR9 ;  /* 0x0000000900137c02 */ /* 0x000fe20008000f00 */
[----:B------:R-:W-:-:S02]  /*08d0*/  UIMAD.WIDE.U32 UR8, UR10, 0x4, UR18 ;  /* 0x000000040a0878a5 */ /* 0x000fc4000f8e0012 */
[----:B------:R-:W2:Y:S01]  /*08e0*/  LDG.E R16, desc[UR14][R16.64] ;  /* 0x0000000e10107981 */ /* 0x000ea2000c1e1900 */
[C---:B------:R-:W-:Y:S01]  /*08f0*/  IMAD.WIDE R6, R9.reuse, 0x4, R10 ;  /* 0x0000000409067825 */ /* 0x040fe200078e020a */
[----:B------:R-:W-:Y:S02]  /*0900*/  MOV R20, UR16 ;  /* 0x0000001000147c02 */ /* 0x000fe40008000f00 */
[----:B------:R-:W-:Y:S01]  /*0910*/  MOV R21, UR17 ;  /* 0x0000001100157c02 */ /* 0x000fe20008000f00 */
[----:B------:R-:W3:Y:S01]  /*0920*/  LDG.E R18, desc[UR14][R18.64] ;  /* 0x0000000e12127981 */ /* 0x000ee2000c1e1900 */
[----:B------:R-:W-:Y:S01]  /*0930*/  MOV R12, UR8 ;  /* 0x00000008000c7c02 */ /* 0x000fe20008000f00 */
[----:B------:R-:W-:Y:S02]  /*0940*/  IMAD.WIDE R8, R9, 0x4, R6 ;  /* 0x0000000409087825 */ /* 0x000fe400078e0206 */
[----:B------:R-:W3:Y:S01]  /*0950*/  LDG.E R11, desc[UR14][R10.64] ;  /* 0x0000000e0a0b7981 */ /* 0x000ee2000c1e1900 */
[----:B------:R-:W-:-:S03]  /*0960*/  MOV R13, UR9 ;  /* 0x00000009000d7c02 */ /* 0x000fc60008000f00 */
[----:B------:R-:W4:Y:S04]  /*0970*/  LDG.E R20, desc[UR14][R20.64] ;  /* 0x0000000e14147981 */ /* 0x000f28000c1e1900 */
[----:B------:R-:W4:Y:S04]  /*0980*/  LDG.E R7, desc[UR14][R6.64] ;  /* 0x0000000e06077981 */ /* 0x000f28000c1e1900 */
[----:B------:R-:W5:Y:S04]  /*0990*/  LDG.E R12, desc[UR14][R12.64] ;  /* 0x0000000e0c0c7981 */ /* 0x000f68000c1e1900 */
[----:B------:R-:W5:Y:S01]  /*09a0*/  LDG.E R9, desc[UR14][R8.64] ;  /* 0x0000000e08097981 */ /* 0x000f62000c1e1900 */
[----:B------:R-:W-:Y:S01]  /*09b0*/  UIADD3 UR5, UPT, UPT, UR5, 0x4, URZ ;  /* 0x0000000405057890 */ /* 0x000fe2000fffe0ff */
[----:B--2---:R-:W-:-:S04]  /*09c0*/  FFMA R14, R14, R16, R5 ;  /* 0x000000100e0e7223 */ /* 0x004fc80000000005 */
[----:B---3--:R-:W-:-:S04]  /*09d0*/  FFMA R14, R11, R18, R14 ;  /* 0x000000120b0e7223 */ /* 0x008fc8000000000e */
[----:B----4-:R-:W-:-:S04]  /*09e0*/  FFMA R14, R7, R20, R14 ;  /* 0x00000014070e7223 */ /* 0x010fc8000000000e */
[----:B-----5:R-:W-:-:S07]  /*09f0*/  FFMA R5, R9, R12, R14 ;  /* 0x0000000c09057223 */ /* 0x020fce000000000e */
.L_x_4:
[----:B------:R-:W-:Y:S05]  /*0a00*/  BRA.U !UP1, `(.L_x_3) ;  /* 0x0000000109ac7547 */ /* 0x000fea000b800000 */
[----:B------:R-:W-:Y:S02]  /*0a10*/  UISETP.NE.AND UP0, UPT, UR21, 0x1, UPT ;  /* 0x000000011500788c */ /* 0x000fe4000bf05270 */
[----:B------:R-:W-:-:S04]  /*0a20*/  ULOP3.LUT UR8, UR22, 0x1, URZ, 0xc0, !UPT ;  /* 0x0000000116087892 */ /* 0x000fc8000f8ec0ff */
[----:B------:R-:W-:Y:S01]  /*0a30*/  UISETP.NE.U32.AND UP1, UPT, UR8, 0x1, UPT ;  /* 0x000000010800788c */ /* 0x000fe2000bf25070 */
[----:B------:R-:W-:-:S04]  /*0a40*/  PLOP3.LUT P0, PT, PT, PT, UP0, 0x80, 0x8 ;  /* 0x000000000008781c */ /* 0x000fc80003f0f008 */
[----:B------:R-:W1:Y:S01]  /*0a50*/  @UP0 LDCU.128 UR24, c[0x0][0x380] ;  /* 0x00007000ff1807ac */ /* 0x000e620008000c00 */
[----:B------:R-:W-:Y:S01]  /*0a60*/  PLOP3.LUT P1, PT, PT, PT, UP1, 0x80, 0x8 ;  /* 0x000000000008781c */ /* 0x000fe20003f2f018 */
[----:B------:R-:W2:Y:S04]  /*0a70*/  @UP0 LDCU UR23, c[0x0][0x398] ;  /* 0x00007300ff1707ac */ /* 0x000ea80008000800 */
[----:B------:R-:W3:Y:S03]  /*0a80*/  @!UP1 LDCU.128 UR16, c[0x0][0x380] ;  /* 0x00007000ff1097ac */ /* 0x000ee60008000c00 */
[----:B------:R-:W-:Y:S01]  /*0a90*/  @P0 VIADD R7, R0, UR5 ;  /* 0x0000000500070c36 */ /* 0x000fe20008000000 */
[----:B------:R-:W4:Y:S01]  /*0aa0*/  @!UP1 LDCU UR30, c[0x0][0x398] ;  /* 0x00007300ff1e97ac */ /* 0x000f220008000800 */
[----:B------:R-:W-:-:S02]  /*0ab0*/  @UP0 UIMAD UR8, UR5, UR22, UR4 ;  /* 0x00000016050802a4 */ /* 0x000fc4000f8e0204 */
[----:B------:R-:W-:Y:S01]  /*0ac0*/  @UP0 UIADD3 UR5, UPT, UPT, UR5, 0x2, URZ ;  /* 0x0000000205050890 */ /* 0x000fe2000fffe0ff */
[----:B-1----:R-:W-:Y:S01]  /*0ad0*/  MOV R8, UR24 ;  /* 0x0000001800087c02 */ /* 0x002fe20008000f00 */
[----:B------:R-:W-:Y:S01]  /*0ae0*/  @UP0 UIMAD.WIDE.U32 UR28, UR8, 0x4, UR26 ;  /* 0x00000004081c08a5 */ /* 0x000fe2000f8e001a */
[----:B------:R-:W-:Y:S01]  /*0af0*/  MOV R9, UR25 ;  /* 0x0000001900097c02 */ /* 0x000fe20008000f00 */
[----:B------:R-:W-:Y:S01]  /*0b00*/  @UP0 UIADD3 UR8, UPT, UPT, UR8, UR22, URZ ;  /* 0x0000001608080290 */ /* 0x000fe2000fffe0ff */
[----:B--2---:R-:W-:-:S03]  /*0b10*/  @P0 IMAD R7, R7, UR23, R2 ;  /* 0x0000001707070c24 */ /* 0x004fc6000f8e0202 */
[----:B------:R-:W-:Y:S01]  /*0b20*/  @UP0 UIMAD.WIDE.U32 UR8, UR8, 0x4, UR26 ;  /* 0x00000004080808a5 */ /* 0x000fe2000f8e001a */
[----:B------:R-:W-:Y:S01]  /*0b30*/  @P0 IMAD.WIDE R8, R7, 0x4, R8 ;  /* 0x0000000407080825 */ /* 0x000fe200078e0208 */
[----:B------:R-:W-:Y:S02]  /*0b40*/  @!UP1 UIMAD UR10, UR5, UR22, UR4 ;  /* 0x00000016050a92a4 */ /* 0x000fe4000f8e0204 */
[----:B------:R-:W-:Y:S02]  /*0b50*/  @!P1 IADD3 R11, PT, PT, R0, UR5, RZ ;  /* 0x00000005000b9c10 */ /* 0x000fe4000fffe0ff */
[----:B------:R-:W-:Y:S02]  /*0b60*/  MOV R19, UR23 ;  /* 0x0000001700137c02 */ /* 0x000fe40008000f00 */
[----:B------:R-:W-:Y:S02]  /*0b70*/  MOV R14, UR28 ;  /* 0x0000001c000e7c02 */ /* 0x000fe40008000f00 */
[----:B------:R-:W-:-:S02]  /*0b80*/  MOV R15, UR29 ;  /* 0x0000001d000f7c02 */ /* 0x000fc40008000f00 */
[----:B------:R-:W-:Y:S02]  /*0b90*/  MOV R12, UR8 ;  /* 0x00000008000c7c02 */ /* 0x000fe40008000f00 */
[----:B------:R-:W-:Y:S01]  /*0ba0*/  MOV R13, UR9 ;  /* 0x00000009000d7c02 */ /* 0x000fe20008000f00 */
[----:B---3--:R-:W-:Y:S01]  /*0bb0*/  @!UP1 UIMAD.WIDE.U32 UR8, UR10, 0x4, UR18 ;  /* 0x000000040a0898a5 */ /* 0x008fe2000f8e0012 */
[----:B------:R-:W-:Y:S01]  /*0bc0*/  MOV R7, UR17 ;  /* 0x0000001100077c02 */ /* 0x000fe20008000f00 */
[----:B----4-:R-:W-:Y:S01]  /*0bd0*/  @!P1 IMAD R17, R11, UR30, R2 ;  /* 0x0000001e0b119c24 */ /* 0x010fe2000f8e0202 */
[----:B0-----:R0:W2:Y:S01]  /*0be0*/  @P0 LDG.E R16, desc[UR14][R14.64] ;  /* 0x0000000e0e100981 */ /* 0x0010a2000c1e1900 */
[----:B------:R-:W-:Y:S02]  /*0bf0*/  IMAD.U32 R6, RZ, RZ, UR16 ;  /* 0x00000010ff067e24 */ /* 0x000fe4000f8e00ff */
[----:B------:R-:W-:Y:S01]  /*0c00*/  @P0 IMAD.WIDE R10, R19, 0x4, R8 ;  /* 0x00000004130a0825 */ /* 0x000fe200078e0208 */
[----:B------:R-:W3:Y:S04]  /*0c10*/  @P0 LDG.E R12, desc[UR14][R12.64] ;  /* 0x0000000e0c0c0981 */ /* 0x000ee8000c1e1900 */
[----:B------:R-:W2:Y:S01]  /*0c20*/  @P0 LDG.E R8, desc[UR14][R8.64] ;  /* 0x0000000e08080981 */ /* 0x000ea2000c1e1900 */
[----:B------:R-:W-:Y:S01]  /*0c30*/  @!P1 IMAD.WIDE R6, R17, 0x4, R6 ;  /* 0x0000000411069825 */ /* 0x000fe200078e0206 */
[----:B0-----:R-:W-:-:S02]  /*0c40*/  MOV R14, UR8 ;  /* 0x00000008000e7c02 */ /* 0x001fc40008000f00 */
[----:B------:R-:W-:Y:S01]  /*0c50*/  MOV R15, UR9 ;  /* 0x00000009000f7c02 */ /* 0x000fe20008000f00 */
[----:B------:R-:W3:Y:S04]  /*0c60*/  @P0 LDG.E R11, desc[UR14][R10.64] ;  /* 0x0000000e0a0b0981 */ /* 0x000ee8000c1e1900 */
[----:B------:R-:W4:Y:S04]  /*0c70*/  @!P1 LDG.E R6, desc[UR14][R6.64] ;  /* 0x0000000e06069981 */ /* 0x000f28000c1e1900 */
[----:B------:R-:W4:Y:S01]  /*0c80*/  @!P1 LDG.E R14, desc[UR14][R14.64] ;  /* 0x0000000e0e0e9981 */ /* 0x000f22000c1e1900 */
[----:B--2---:R-:W-:-:S04]  /*0c90*/  @P0 FFMA R16, R8, R16, R5 ;  /* 0x0000001008100223 */ /* 0x004fc80000000005 */
[----:B---3--:R-:W-:-:S04]  /*0ca0*/  @P0 FFMA R5, R11, R12, R16 ;  /* 0x0000000c0b050223 */ /* 0x008fc80000000010 */
[----:B----4-:R-:W-:-:S07]  /*0cb0*/  @!P1 FFMA R5, R6, R14, R5 ;  /* 0x0000000e06059223 */ /* 0x010fce0000000005 */
.L_x_3:
[----:B------:R-:W-:-:S04]  /*0cc0*/  UIADD3 UR4, UPT, UPT, UR4, 0x1, URZ ;  /* 0x0000000104047890 */ /* 0x000fc8000fffe0ff */
[----:B------:R-:W-:-:S09]  /*0cd0*/  UISETP.NE.AND UP0, UPT, UR4, UR22, UPT ;  /* 0x000000160400728c */ /* 0x000fd2000bf05270 */
[----:B------:R-:W-:Y:S05]  /*0ce0*/  BRA.U UP0, `(.L_x_5) ;  /* 0xfffffff500307547 */ /* 0x000fea000b83ffff */
.L_x_0:
[----:B------:R-:W1:Y:S01]  /*0cf0*/  LDC.64 R6, c[0x0][0x390] ;  /* 0x0000e400ff067b82 */ /* 0x000e620000000a00 */
[----:B------:R-:W-:-:S05]  /*0d00*/  IMAD R0, R0, UR13, R0 ;  /* 0x0000000d00007c24 */ /* 0x000fca000f8e0200 */
[----:B------:R-:W-:-:S05]  /*0d10*/  IADD3 R3, PT, PT, R3, R0, RZ ;  /* 0x0000000003037210 */ /* 0x000fca0007ffe0ff */
[----:B-1----:R-:W-:-:S05]  /*0d20*/  IMAD.WIDE R2, R3, 0x4, R6 ;  /* 0x0000000403027825 */ /* 0x002fca00078e0206 */
[----:B0-----:R-:W-:Y:S01]  /*0d30*/  STG.E desc[UR14][R2.64], R5 ;  /* 0x0000000502007986 */ /* 0x001fe2000c10190e */
[----:B------:R-:W-:Y:S05]  /*0d40*/  EXIT ;  /* 0x000000000000794d */ /* 0x000fea0003800000 */
.L_x_6:
[----:B------:R-:W-:-:S00]  /*0d50*/  BRA `(.L_x_6) ;  /* 0xfffffffc00fc7947 */ /* 0x000fc0000383ffff */
[----:B------:R-:W-:-:S00]  /*0d60*/  NOP ;  /* 0x0000000000007918 */ /* 0x000fc00000000000 */
        /* <DEDUP_REMOVED lines=9> */
.L_x_7:


//--------------------- .nv.shared.reserved.0     --------------------------
	.section	.nv.shared.reserved.0,"aw",@nobits
	.weak		__nv_reservedSMEM_offset_0_alias
	.size		__nv_reservedSMEM_offset_0_alias, 0, 64
	.other		__nv_reservedSMEM_offset_0_alias,@"STO_CUDA_RESERVED_SHARED STV_DEFAULT"
__nv_reservedSMEM_offset_0_alias:
	.zero		0
	.zero		64


//--------------------- .nv.constant0._Z17cudaConvolution2DPfS_S_iii --------------------------
	.section	.nv.constant0._Z17cudaConvolution2DPfS_S_iii,"a",@progbits
	.sectionflags	@""
	.align	4
.nv.constant0._Z17cudaConvolution2DPfS_S_iii:
	.zero		932


//--------------------- SYMBOLS --------------------------

	.type		.nv.reservedSmem.offset0,@object
	.size		.nv.reservedSmem.offset0,0x4
